//
// Generated by NVIDIA NVVM Compiler
//
// Compiler Build ID: CL-36424714
// Cuda compilation tools, release 13.0, V13.0.88
// Based on NVVM 20.0.0
//

.version 9.0
.target sm_100
.address_size 64

	// .globl	_Z22sgemm_shared_mem_blockILi32EEviiifPKfS1_fPf
// _ZZ22sgemm_shared_mem_blockILi32EEviiifPKfS1_fPfE2As has been demoted
// _ZZ22sgemm_shared_mem_blockILi32EEviiifPKfS1_fPfE2Bs has been demoted

.visible .entry _Z22sgemm_shared_mem_blockILi32EEviiifPKfS1_fPf(
	.param .u32 _Z22sgemm_shared_mem_blockILi32EEviiifPKfS1_fPf_param_0,
	.param .u32 _Z22sgemm_shared_mem_blockILi32EEviiifPKfS1_fPf_param_1,
	.param .u32 _Z22sgemm_shared_mem_blockILi32EEviiifPKfS1_fPf_param_2,
	.param .f32 _Z22sgemm_shared_mem_blockILi32EEviiifPKfS1_fPf_param_3,
	.param .u64 .ptr .align 1 _Z22sgemm_shared_mem_blockILi32EEviiifPKfS1_fPf_param_4,
	.param .u64 .ptr .align 1 _Z22sgemm_shared_mem_blockILi32EEviiifPKfS1_fPf_param_5,
	.param .f32 _Z22sgemm_shared_mem_blockILi32EEviiifPKfS1_fPf_param_6,
	.param .u64 .ptr .align 1 _Z22sgemm_shared_mem_blockILi32EEviiifPKfS1_fPf_param_7
)
{
	.reg .pred 	%p<3>;
	.reg .b32 	%r<32>;
	.reg .b32 	%f<110>;
	.reg .b64 	%rd<27>;
	// demoted variable
	.shared .align 4 .b8 _ZZ22sgemm_shared_mem_blockILi32EEviiifPKfS1_fPfE2As[4096];
	// demoted variable
	.shared .align 4 .b8 _ZZ22sgemm_shared_mem_blockILi32EEviiifPKfS1_fPfE2Bs[4096];
	ld.param.u32 	%r12, [_Z22sgemm_shared_mem_blockILi32EEviiifPKfS1_fPf_param_1];
	ld.param.u32 	%r13, [_Z22sgemm_shared_mem_blockILi32EEviiifPKfS1_fPf_param_2];
	ld.param.f32 	%f4, [_Z22sgemm_shared_mem_blockILi32EEviiifPKfS1_fPf_param_3];
	ld.param.u64 	%rd8, [_Z22sgemm_shared_mem_blockILi32EEviiifPKfS1_fPf_param_4];
	ld.param.u64 	%rd9, [_Z22sgemm_shared_mem_blockILi32EEviiifPKfS1_fPf_param_5];
	ld.param.f32 	%f5, [_Z22sgemm_shared_mem_blockILi32EEviiifPKfS1_fPf_param_6];
	ld.param.u64 	%rd10, [_Z22sgemm_shared_mem_blockILi32EEviiifPKfS1_fPf_param_7];
	mov.u32 	%r14, %ctaid.x;
	mov.u32 	%r1, %ctaid.y;
	mov.u32 	%r2, %tid.x;
	and.b32  	%r3, %r2, 31;
	shr.u32 	%r4, %r2, 5;
	shl.b32 	%r5, %r14, 5;
	setp.lt.s32 	%p1, %r13, 1;
	mov.f32 	%f109, 0f00000000;
	@%p1 bra 	$L__BB0_3;
	mul.lo.s32 	%r16, %r13, %r5;
	mad.lo.s32 	%r17, %r13, %r4, %r3;
	and.b32  	%r18, %r2, 992;
	or.b32  	%r19, %r18, %r3;
	shl.b32 	%r20, %r19, 2;
	mov.u32 	%r21, _ZZ22sgemm_shared_mem_blockILi32EEviiifPKfS1_fPfE2As;
	add.s32 	%r6, %r21, %r20;
	mad.lo.s32 	%r22, %r12, %r4, %r3;
	mov.u32 	%r23, _ZZ22sgemm_shared_mem_blockILi32EEviiifPKfS1_fPfE2Bs;
	add.s32 	%r7, %r23, %r20;
	shl.b32 	%r24, %r12, 5;
	shl.b32 	%r25, %r2, 2;
	and.b32  	%r26, %r25, 3968;
	add.s32 	%r8, %r21, %r26;
	shl.b32 	%r27, %r3, 2;
	add.s32 	%r9, %r23, %r27;
	mul.wide.u32 	%rd11, %r16, 4;
	mul.wide.u32 	%rd12, %r17, 4;
	add.s64 	%rd13, %rd11, %rd12;
	cvta.to.global.u64 	%rd14, %rd8;
	add.s64 	%rd26, %rd14, %rd13;
	mul.wide.u32 	%rd15, %r1, 128;
	mul.wide.u32 	%rd16, %r22, 4;
	add.s64 	%rd17, %rd15, %rd16;
	cvta.to.global.u64 	%rd18, %rd9;
	add.s64 	%rd25, %rd18, %rd17;
	mul.wide.s32 	%rd3, %r24, 4;
	mov.f32 	%f109, 0f00000000;
	mov.b32 	%r31, 0;
$L__BB0_2:
	ld.global.f32 	%f8, [%rd26];
	st.shared.f32 	[%r6], %f8;
	ld.global.f32 	%f9, [%rd25];
	st.shared.f32 	[%r7], %f9;
	bar.sync 	0;
	ld.shared.f32 	%f10, [%r8];
	ld.shared.f32 	%f11, [%r9];
	fma.rn.f32 	%f12, %f10, %f11, %f109;
	ld.shared.f32 	%f13, [%r8+4];
	ld.shared.f32 	%f14, [%r9+128];
	fma.rn.f32 	%f15, %f13, %f14, %f12;
	ld.shared.f32 	%f16, [%r8+8];
	ld.shared.f32 	%f17, [%r9+256];
	fma.rn.f32 	%f18, %f16, %f17, %f15;
	ld.shared.f32 	%f19, [%r8+12];
	ld.shared.f32 	%f20, [%r9+384];
	fma.rn.f32 	%f21, %f19, %f20, %f18;
	ld.shared.f32 	%f22, [%r8+16];
	ld.shared.f32 	%f23, [%r9+512];
	fma.rn.f32 	%f24, %f22, %f23, %f21;
	ld.shared.f32 	%f25, [%r8+20];
	ld.shared.f32 	%f26, [%r9+640];
	fma.rn.f32 	%f27, %f25, %f26, %f24;
	ld.shared.f32 	%f28, [%r8+24];
	ld.shared.f32 	%f29, [%r9+768];
	fma.rn.f32 	%f30, %f28, %f29, %f27;
	ld.shared.f32 	%f31, [%r8+28];
	ld.shared.f32 	%f32, [%r9+896];
	fma.rn.f32 	%f33, %f31, %f32, %f30;
	ld.shared.f32 	%f34, [%r8+32];
	ld.shared.f32 	%f35, [%r9+1024];
	fma.rn.f32 	%f36, %f34, %f35, %f33;
	ld.shared.f32 	%f37, [%r8+36];
	ld.shared.f32 	%f38, [%r9+1152];
	fma.rn.f32 	%f39, %f37, %f38, %f36;
	ld.shared.f32 	%f40, [%r8+40];
	ld.shared.f32 	%f41, [%r9+1280];
	fma.rn.f32 	%f42, %f40, %f41, %f39;
	ld.shared.f32 	%f43, [%r8+44];
	ld.shared.f32 	%f44, [%r9+1408];
	fma.rn.f32 	%f45, %f43, %f44, %f42;
	ld.shared.f32 	%f46, [%r8+48];
	ld.shared.f32 	%f47, [%r9+1536];
	fma.rn.f32 	%f48, %f46, %f47, %f45;
	ld.shared.f32 	%f49, [%r8+52];
	ld.shared.f32 	%f50, [%r9+1664];
	fma.rn.f32 	%f51, %f49, %f50, %f48;
	ld.shared.f32 	%f52, [%r8+56];
	ld.shared.f32 	%f53, [%r9+1792];
	fma.rn.f32 	%f54, %f52, %f53, %f51;
	ld.shared.f32 	%f55, [%r8+60];
	ld.shared.f32 	%f56, [%r9+1920];
	fma.rn.f32 	%f57, %f55, %f56, %f54;
	ld.shared.f32 	%f58, [%r8+64];
	ld.shared.f32 	%f59, [%r9+2048];
	fma.rn.f32 	%f60, %f58, %f59, %f57;
	ld.shared.f32 	%f61, [%r8+68];
	ld.shared.f32 	%f62, [%r9+2176];
	fma.rn.f32 	%f63, %f61, %f62, %f60;
	ld.shared.f32 	%f64, [%r8+72];
	ld.shared.f32 	%f65, [%r9+2304];
	fma.rn.f32 	%f66, %f64, %f65, %f63;
	ld.shared.f32 	%f67, [%r8+76];
	ld.shared.f32 	%f68, [%r9+2432];
	fma.rn.f32 	%f69, %f67, %f68, %f66;
	ld.shared.f32 	%f70, [%r8+80];
	ld.shared.f32 	%f71, [%r9+2560];
	fma.rn.f32 	%f72, %f70, %f71, %f69;
	ld.shared.f32 	%f73, [%r8+84];
	ld.shared.f32 	%f74, [%r9+2688];
	fma.rn.f32 	%f75, %f73, %f74, %f72;
	ld.shared.f32 	%f76, [%r8+88];
	ld.shared.f32 	%f77, [%r9+2816];
	fma.rn.f32 	%f78, %f76, %f77, %f75;
	ld.shared.f32 	%f79, [%r8+92];
	ld.shared.f32 	%f80, [%r9+2944];
	fma.rn.f32 	%f81, %f79, %f80, %f78;
	ld.shared.f32 	%f82, [%r8+96];
	ld.shared.f32 	%f83, [%r9+3072];
	fma.rn.f32 	%f84, %f82, %f83, %f81;
	ld.shared.f32 	%f85, [%r8+100];
	ld.shared.f32 	%f86, [%r9+3200];
	fma.rn.f32 	%f87, %f85, %f86, %f84;
	ld.shared.f32 	%f88, [%r8+104];
	ld.shared.f32 	%f89, [%r9+3328];
	fma.rn.f32 	%f90, %f88, %f89, %f87;
	ld.shared.f32 	%f91, [%r8+108];
	ld.shared.f32 	%f92, [%r9+3456];
	fma.rn.f32 	%f93, %f91, %f92, %f90;
	ld.shared.f32 	%f94, [%r8+112];
	ld.shared.f32 	%f95, [%r9+3584];
	fma.rn.f32 	%f96, %f94, %f95, %f93;
	ld.shared.f32 	%f97, [%r8+116];
	ld.shared.f32 	%f98, [%r9+3712];
	fma.rn.f32 	%f99, %f97, %f98, %f96;
	ld.shared.f32 	%f100, [%r8+120];
	ld.shared.f32 	%f101, [%r9+3840];
	fma.rn.f32 	%f102, %f100, %f101, %f99;
	ld.shared.f32 	%f103, [%r8+124];
	ld.shared.f32 	%f104, [%r9+3968];
	fma.rn.f32 	%f109, %f103, %f104, %f102;
	bar.sync 	0;
	add.s32 	%r31, %r31, 32;
	add.s64 	%rd26, %rd26, 128;
	add.s64 	%rd25, %rd25, %rd3;
	setp.lt.s32 	%p2, %r31, %r13;
	@%p2 bra 	$L__BB0_2;
$L__BB0_3:
	shl.b32 	%r28, %r1, 5;
	mad.lo.s32 	%r29, %r12, %r5, %r28;
	cvt.u64.u32 	%rd19, %r29;
	cvta.to.global.u64 	%rd20, %rd10;
	mad.lo.s32 	%r30, %r12, %r4, %r3;
	cvt.u64.u32 	%rd21, %r30;
	add.s64 	%rd22, %rd19, %rd21;
	shl.b64 	%rd23, %rd22, 2;
	add.s64 	%rd24, %rd20, %rd23;
	ld.global.f32 	%f105, [%rd24];
	mul.f32 	%f106, %f5, %f105;
	fma.rn.f32 	%f107, %f4, %f109, %f106;
	st.global.f32 	[%rd24], %f107;
	ret;

}


// ===== COMPILED SASS (sm_100) =====

	.target	sm_100

	.elftype	@"ET_EXEC"


//--------------------- .note.nv.tkinfo           --------------------------
	.section	.note.nv.tkinfo,"",@"SHT_NOTE"
	.sectionflags	@"SHF_NOTE_NV_TKINFO"
	.tkinfo
        /*0018*/ 	.word	0x00000002
        /*0030*/ 	.string	""
        /*0030*/ 	.string	"ptxas"
        /*0030*/ 	.string	"Cuda compilation tools, release 13.0, V13.0.88"
        /*0030*/ 	.string	"Build cuda_13.0.r13.0/compiler.36424714_0"
        /*0030*/ 	.string	"-arch sm_100 -m 64 "



//--------------------- .note.nv.cuinfo           --------------------------
	.section	.note.nv.cuinfo,"",@"SHT_NOTE"
	.sectionflags	@"SHF_NOTE_NV_CUINFO"
        /*0018*/ 	.short	0x0002
        /*001a*/ 	.short	0x0064
        /*001c*/ 	.short	0x0082
	.zero		2


//--------------------- .nv.info                  --------------------------
	.section	.nv.info,"",@"SHT_CUDA_INFO"
	.align	4


	//----- nvinfo : EIATTR_REGCOUNT
	.align		4
        /*0000*/ 	.byte	0x04, 0x2f
        /*0002*/ 	.short	(.L_1 - .L_0)
	.align		4
.L_0:
        /*0004*/ 	.word	index@(_Z22sgemm_shared_mem_blockILi32EEviiifPKfS1_fPf)
        /*0008*/ 	.word	0x00000020


	//----- nvinfo : EIATTR_FRAME_SIZE
	.align		4
.L_1:
        /*000c*/ 	.byte	0x04, 0x11
        /*000e*/ 	.short	(.L_3 - .L_2)
	.align		4
.L_2:
        /*0010*/ 	.word	index@(_Z22sgemm_shared_mem_blockILi32EEviiifPKfS1_fPf)
        /*0014*/ 	.word	0x00000000


	//----- nvinfo : EIATTR_MIN_STACK_SIZE
	.align		4
.L_3:
        /*0018*/ 	.byte	0x04, 0x12
        /*001a*/ 	.short	(.L_5 - .L_4)
	.align		4
.L_4:
        /*001c*/ 	.word	index@(_Z22sgemm_shared_mem_blockILi32EEviiifPKfS1_fPf)
        /*0020*/ 	.word	0x00000000
.L_5:


//--------------------- .nv.compat                --------------------------
	.section	.nv.compat,"",@"SHT_CUDA_COMPAT_INFO"
	.align	4
        /*0000*/ 	.byte	0x02, 0x09, 0x00, 0x00, 0x02, 0x02, 0x01, 0x00, 0x02, 0x05, 0x05, 0x00, 0x03, 0x07, 0x01, 0x01
        /*0010*/ 	.byte	0x02, 0x03, 0x00, 0x00, 0x02, 0x06, 0x01, 0x00, 0x04, 0x0b, 0x08, 0x00, 0x09, 0x00, 0x00, 0x00
        /*0020*/ 	.byte	0x00, 0x00, 0x00, 0x00


//--------------------- .nv.info._Z22sgemm_shared_mem_blockILi32EEviiifPKfS1_fPf --------------------------
	.section	.nv.info._Z22sgemm_shared_mem_blockILi32EEviiifPKfS1_fPf,"",@"SHT_CUDA_INFO"
	.sectionflags	@""
	.align	4


	//----- nvinfo : EIATTR_CUDA_API_VERSION
	.align		4
        /*0000*/ 	.byte	0x04, 0x37
        /*0002*/ 	.short	(.L_7 - .L_6)
.L_6:
        /*0004*/ 	.word	0x00000082


	//----- nvinfo : EIATTR_KPARAM_INFO
	.align		4
.L_7:
        /*0008*/ 	.byte	0x04, 0x17
        /*000a*/ 	.short	(.L_9 - .L_8)
.L_8:
        /*000c*/ 	.word	0x00000000
        /*0010*/ 	.short	0x0007
        /*0012*/ 	.short	0x0028
        /*0014*/ 	.byte	0x00, 0xf5, 0x21, 0x00


	//----- nvinfo : EIATTR_KPARAM_INFO
	.align		4
.L_9:
        /*0018*/ 	.byte	0x04, 0x17
        /*001a*/ 	.short	(.L_11 - .L_10)
.L_10:
        /*001c*/ 	.word	0x00000000
        /*0020*/ 	.short	0x0006
        /*0022*/ 	.short	0x0020
        /*0024*/ 	.byte	0x00, 0xf0, 0x11, 0x00


	//----- nvinfo : EIATTR_KPARAM_INFO
	.align		4
.L_11:
        /*0028*/ 	.byte	0x04, 0x17
        /*002a*/ 	.short	(.L_13 - .L_12)
.L_12:
        /*002c*/ 	.word	0x00000000
        /*0030*/ 	.short	0x0005
        /*0032*/ 	.short	0x0018
        /*0034*/ 	.byte	0x00, 0xf5, 0x21, 0x00


	//----- nvinfo : EIATTR_KPARAM_INFO
	.align		4
.L_13:
        /*0038*/ 	.byte	0x04, 0x17
        /*003a*/ 	.short	(.L_15 - .L_14)
.L_14:
        /*003c*/ 	.word	0x00000000
        /*0040*/ 	.short	0x0004
        /*0042*/ 	.short	0x0010
        /*0044*/ 	.byte	0x00, 0xf5, 0x21, 0x00


	//----- nvinfo : EIATTR_KPARAM_INFO
	.align		4
.L_15:
        /*0048*/ 	.byte	0x04, 0x17
        /*004a*/ 	.short	(.L_17 - .L_16)
.L_16:
        /*004c*/ 	.word	0x00000000
        /*0050*/ 	.short	0x0003
        /*0052*/ 	.short	0x000c
        /*0054*/ 	.byte	0x00, 0xf0, 0x11, 0x00


	//----- nvinfo : EIATTR_KPARAM_INFO
	.align		4
.L_17:
        /*0058*/ 	.byte	0x04, 0x17
        /*005a*/ 	.short	(.L_19 - .L_18)
.L_18:
        /*005c*/ 	.word	0x00000000
        /*0060*/ 	.short	0x0002
        /*0062*/ 	.short	0x0008
        /*0064*/ 	.byte	0x00, 0xf0, 0x11, 0x00


	//----- nvinfo : EIATTR_KPARAM_INFO
	.align		4
.L_19:
        /*0068*/ 	.byte	0x04, 0x17
        /*006a*/ 	.short	(.L_21 - .L_20)
.L_20:
        /*006c*/ 	.word	0x00000000
        /*0070*/ 	.short	0x0001
        /*0072*/ 	.short	0x0004
        /*0074*/ 	.byte	0x00, 0xf0, 0x11, 0x00


	//----- nvinfo : EIATTR_KPARAM_INFO
	.align		4
.L_21:
        /*0078*/ 	.byte	0x04, 0x17
        /*007a*/ 	.short	(.L_23 - .L_22)
.L_22:
        /*007c*/ 	.word	0x00000000
        /*0080*/ 	.short	0x0000
        /*0082*/ 	.short	0x0000
        /*0084*/ 	.byte	0x00, 0xf0, 0x11, 0x00


	//----- nvinfo : EIATTR_SPARSE_MMA_MASK
	.align		4
.L_23:
        /*0088*/ 	.byte	0x03, 0x50
        /*008a*/ 	.short	0x0000


	//----- nvinfo : EIATTR_MAXREG_COUNT
	.align		4
        /*008c*/ 	.byte	0x03, 0x1b
        /*008e*/ 	.short	0x00ff


	//----- nvinfo : EIATTR_NUM_BARRIERS
	.align		4
        /*0090*/ 	.byte	0x02, 0x4c
        /*0092*/ 	.byte	0x01
	.zero		1


	//----- nvinfo : EIATTR_MERCURY_ISA_VERSION
	.align		4
        /*0094*/ 	.byte	0x03, 0x5f
        /*0096*/ 	.short	0x0101


	//----- nvinfo : EIATTR_VRC_CTA_INIT_COUNT
	.align		4
        /*0098*/ 	.byte	0x02, 0x4a
	.zero		1
	.zero		1


	//----- nvinfo : EIATTR_EXIT_INSTR_OFFSETS
	.align		4
        /*009c*/ 	.byte	0x04, 0x1c
        /*009e*/ 	.short	(.L_25 - .L_24)


	//   ....[0]....
.L_24:
        /*00a0*/ 	.word	0x000008d0


	//----- nvinfo : EIATTR_CBANK_PARAM_SIZE
	.align		4
.L_25:
        /*00a4*/ 	.byte	0x03, 0x19
        /*00a6*/ 	.short	0x0030


	//----- nvinfo : EIATTR_PARAM_CBANK
	.align		4
        /*00a8*/ 	.byte	0x04, 0x0a
        /*00aa*/ 	.short	(.L_27 - .L_26)
	.align		4
.L_26:
        /*00ac*/ 	.word	index@(.nv.constant0._Z22sgemm_shared_mem_blockILi32EEviiifPKfS1_fPf)
        /*00b0*/ 	.short	0x0380
        /*00b2*/ 	.short	0x0030


	//----- nvinfo : EIATTR_SW_WAR
	.align		4
.L_27:
        /*00b4*/ 	.byte	0x04, 0x36
        /*00b6*/ 	.short	(.L_29 - .L_28)
.L_28:
        /*00b8*/ 	.word	0x00000008
.L_29:


//--------------------- .nv.callgraph             --------------------------
	.section	.nv.callgraph,"",@"SHT_CUDA_CALLGRAPH"
	.align	4
	.sectionentsize	8
	.align		4
        /*0000*/ 	.word	0x00000000
	.align		4
        /*0004*/ 	.word	0xffffffff
	.align		4
        /*0008*/ 	.word	0x00000000
	.align		4
        /*000c*/ 	.word	0xfffffffe
	.align		4
        /*0010*/ 	.word	0x00000000
	.align		4
        /*0014*/ 	.word	0xfffffffd
	.align		4
        /*0018*/ 	.word	0x00000000
	.align		4
        /*001c*/ 	.word	0xfffffffc


//--------------------- .text._Z22sgemm_shared_mem_blockILi32EEviiifPKfS1_fPf --------------------------
	.section	.text._Z22sgemm_shared_mem_blockILi32EEviiifPKfS1_fPf,"ax",@progbits
	.align	128
        .global         _Z22sgemm_shared_mem_blockILi32EEviiifPKfS1_fPf
        .type           _Z22sgemm_shared_mem_blockILi32EEviiifPKfS1_fPf,@function
        .size           _Z22sgemm_shared_mem_blockILi32EEviiifPKfS1_fPf,(.L_x_3 - _Z22sgemm_shared_mem_blockILi32EEviiifPKfS1_fPf)
        .other          _Z22sgemm_shared_mem_blockILi32EEviiifPKfS1_fPf,@"STO_CUDA_ENTRY STV_DEFAULT"
_Z22sgemm_shared_mem_blockILi32EEviiifPKfS1_fPf:
.text._Z22sgemm_shared_mem_blockILi32EEviiifPKfS1_fPf:
[----:B------:R-:W-:Y:S08]  /*0000*/  LDC R1, c[0x0][0x37c] ;  /* 0x0000df00ff017b82 */ /* 0x000ff00000000800 */
[----:B------:R-:W0:Y:S01]  /*0010*/  LDC R0, c[0x0][0x388] ;  /* 0x0000e200ff007b82 */ /* 0x000e220000000800 */
[----:B------:R-:W1:Y:S01]  /*0020*/  S2R R9, SR_TID.X ;  /* 0x0000000000097919 */ /* 0x000e620000002100 */
[----:B------:R-:W2:Y:S01]  /*0030*/  LDCU.64 UR8, c[0x0][0x358] ;  /* 0x00006b00ff0877ac */ /* 0x000ea20008000a00 */
[----:B------:R-:W-:Y:S01]  /*0040*/  HFMA2 R11, -RZ, RZ, 0, 0 ;  /* 0x00000000ff0b7431 */ /* 0x000fe200000001ff */
[----:B------:R-:W3:Y:S04]  /*0050*/  S2R R2, SR_CTAID.Y ;  /* 0x0000000000027919 */ /* 0x000ee80000002600 */
[----:B------:R-:W4:Y:S01]  /*0060*/  S2UR UR5, SR_CTAID.X ;  /* 0x00000000000579c3 */ /* 0x000f220000002500 */
[----:B0-----:R-:W-:Y:S01]  /*0070*/  ISETP.GE.AND P0, PT, R0, 0x1, PT ;  /* 0x000000010000780c */ /* 0x001fe20003f06270 */
[----:B----4-:R-:W-:Y:S01]  /*0080*/  USHF.L.U32 UR5, UR5, 0x5, URZ ;  /* 0x0000000505057899 */ /* 0x010fe200080006ff */
[----:B-1----:R-:W-:-:S02]  /*0090*/  LOP3.LUT R18, R9, 0x1f, RZ, 0xc0, !PT ;  /* 0x0000001f09127812 */ /* 0x002fc400078ec0ff */
[----:B------:R-:W-:-:S09]  /*00a0*/  SHF.R.U32.HI R19, RZ, 0x5, R9 ;  /* 0x00000005ff137819 */ /* 0x000fd20000011609 */
[----:B--23--:R-:W-:Y:S05]  /*00b0*/  @!P0 BRA `(.L_x_0) ;  /* 0x0000000400c88947 */ /* 0x00cfea0003800000 */
[----:B------:R-:W0:Y:S01]  /*00c0*/  LDC R10, c[0x0][0x384] ;  /* 0x0000e100ff0a7b82 */ /* 0x000e220000000800 */
[----:B------:R-:W1:Y:S01]  /*00d0*/  LDCU.128 UR12, c[0x0][0x390] ;  /* 0x00007200ff0c77ac */ /* 0x000e620008000c00 */
[----:B------:R-:W-:Y:S01]  /*00e0*/  IMAD R4, R19, R0, R18 ;  /* 0x0000000013047224 */ /* 0x000fe200078e0212 */
[----:B------:R-:W-:Y:S01]  /*00f0*/  LOP3.LUT R8, R9, 0x3e0, RZ, 0xc0, !PT ;  /* 0x000003e009087812 */ /* 0x000fe200078ec0ff */
[----:B------:R-:W-:Y:S01]  /*0100*/  IMAD R3, R0, UR5, RZ ;  /* 0x0000000500037c24 */ /* 0x000fe2000f8e02ff */
[----:B------:R-:W-:Y:S01]  /*0110*/  UMOV UR4, 0x400 ;  /* 0x0000040000047882 */ /* 0x000fe20000000000 */
[----:B------:R-:W-:Y:S01]  /*0120*/  IMAD.WIDE.U32 R4, R4, 0x4, RZ ;  /* 0x0000000404047825 */ /* 0x000fe200078e00ff */
[----:B------:R-:W-:Y:S01]  /*0130*/  LOP3.LUT R8, R8, 0x1f, R9, 0xf8, !PT ;  /* 0x0000001f08087812 */ /* 0x000fe200078ef809 */
[----:B------:R-:W2:Y:S01]  /*0140*/  S2UR UR6, SR_CgaCtaId ;  /* 0x00000000000679c3 */ /* 0x000ea20000008800 */
[----:B------:R-:W-:Y:S01]  /*0150*/  MOV R11, RZ ;  /* 0x000000ff000b7202 */ /* 0x000fe20000000f00 */
[----:B------:R-:W-:-:S03]  /*0160*/  IMAD.WIDE.U32 R4, R3, 0x4, R4 ;  /* 0x0000000403047825 */ /* 0x000fc600078e0004 */
[----:B-1----:R-:W-:-:S04]  /*0170*/  IADD3 R4, P0, PT, R4, UR12, RZ ;  /* 0x0000000c04047c10 */ /* 0x002fc8000ff1e0ff */
[----:B------:R-:W-:Y:S01]  /*0180*/  IADD3.X R3, PT, PT, R5, UR13, RZ, P0, !PT ;  /* 0x0000000d05037c10 */ /* 0x000fe200087fe4ff */
[----:B0-----:R-:W-:-:S04]  /*0190*/  IMAD R6, R19, R10, R18 ;  /* 0x0000000a13067224 */ /* 0x001fc800078e0212 */
[----:B------:R-:W-:Y:S01]  /*01a0*/  IMAD.WIDE.U32 R6, R6, 0x4, RZ ;  /* 0x0000000406067825 */ /* 0x000fe200078e00ff */
[----:B--2---:R-:W-:-:S03]  /*01b0*/  ULEA UR7, UR6, UR4, 0x18 ;  /* 0x0000000406077291 */ /* 0x004fc6000f8ec0ff */
[----:B------:R-:W-:Y:S01]  /*01c0*/  IMAD.WIDE.U32 R6, R2, 0x80, R6 ;  /* 0x0000008002067825 */ /* 0x000fe200078e0006 */
[----:B------:R-:W-:Y:S02]  /*01d0*/  UIADD3 UR4, UPT, UPT, UR4, 0x1000, URZ ;  /* 0x0000100004047890 */ /* 0x000fe4000fffe0ff */
[----:B------:R-:W-:Y:S02]  /*01e0*/  LEA R17, R8, UR7, 0x2 ;  /* 0x0000000708117c11 */ /* 0x000fe4000f8e10ff */
[----:B------:R-:W-:Y:S01]  /*01f0*/  ULEA UR4, UR6, UR4, 0x18 ;  /* 0x0000000406047291 */ /* 0x000fe2000f8ec0ff */
[----:B------:R-:W-:Y:S02]  /*0200*/  IADD3 R20, P0, PT, R6, UR14, RZ ;  /* 0x0000000e06147c10 */ /* 0x000fe4000ff1e0ff */
[----:B------:R-:W-:Y:S02]  /*0210*/  SHF.L.U32 R6, R9, 0x2, RZ ;  /* 0x0000000209067819 */ /* 0x000fe400000006ff */
[----:B------:R-:W-:-:S02]  /*0220*/  IADD3.X R21, PT, PT, R7, UR15, RZ, P0, !PT ;  /* 0x0000000f07157c10 */ /* 0x000fc400087fe4ff */
[----:B------:R-:W-:Y:S02]  /*0230*/  LOP3.LUT R6, R6, 0xf80, RZ, 0xc0, !PT ;  /* 0x00000f8006067812 */ /* 0x000fe400078ec0ff */
[----:B------:R-:W-:Y:S02]  /*0240*/  SHF.L.U32 R7, R10, 0x5, RZ ;  /* 0x000000050a077819 */ /* 0x000fe400000006ff */
[----:B------:R-:W-:Y:S02]  /*0250*/  LEA R16, R8, UR4, 0x2 ;  /* 0x0000000408107c11 */ /* 0x000fe4000f8e10ff */
[----:B------:R-:W-:Y:S01]  /*0260*/  LEA R5, R18, UR4, 0x2 ;  /* 0x0000000412057c11 */ /* 0x000fe2000f8e10ff */
[----:B------:R-:W-:-:S06]  /*0270*/  UMOV UR4, URZ ;  /* 0x000000ff00047c82 */ /* 0x000fcc0008000000 */
.L_x_1:
[----:B------:R-:W-:Y:S01]  /*0280*/  MOV R8, R4 ;  /* 0x0000000400087202 */ /* 0x000fe20000000f00 */
[----:B------:R-:W2:Y:S01]  /*0290*/  LDG.E R27, desc[UR8][R20.64] ;  /* 0x00000008141b7981 */ /* 0x000ea2000c1e1900 */
[----:B------:R-:W-:-:S05]  /*02a0*/  MOV R9, R3 ;  /* 0x0000000300097202 */ /* 0x000fca0000000f00 */
[----:B------:R-:W3:Y:S04]  /*02b0*/  LDG.E R22, desc[UR8][R8.64] ;  /* 0x0000000808167981 */ /* 0x000ee8000c1e1900 */
[----:B---3--:R-:W-:Y:S04]  /*02c0*/  STS [R17], R22 ;  /* 0x0000001611007388 */ /* 0x008fe80000000800 */
[----:B--2---:R-:W-:Y:S01]  /*02d0*/  STS [R16], R27 ;  /* 0x0000001b10007388 */ /* 0x004fe20000000800 */
[----:B------:R-:W-:Y:S06]  /*02e0*/  BAR.SYNC.DEFER_BLOCKING 0x0 ;  /* 0x0000000000007b1d */ /* 0x000fec0000010000 */
[----:B------:R-:W-:Y:S04]  /*02f0*/  LDS R10, [R5] ;  /* 0x00000000050a7984 */ /* 0x000fe80000000800 */
[----:B------:R-:W0:Y:S04]  /*0300*/  LDS.128 R12, [R6+UR7] ;  /* 0x00000007060c7984 */ /* 0x000e280008000c00 */
[----:B------:R-:W1:Y:S04]  /*0310*/  LDS R29, [R5+0x80] ;  /* 0x00008000051d7984 */ /* 0x000e680000000800 */
[----:B------:R-:W2:Y:S04]  /*0320*/  LDS R23, [R5+0x100] ;  /* 0x0001000005177984 */ /* 0x000ea80000000800 */
[----:B------:R-:W3:Y:S04]  /*0330*/  LDS R24, [R5+0x180] ;  /* 0x0001800005187984 */ /* 0x000ee80000000800 */
[----:B------:R-:W-:Y:S04]  /*0340*/  LDS R25, [R5+0x200] ;  /* 0x0002000005197984 */ /* 0x000fe80000000800 */
[----:B------:R-:W-:Y:S04]  /*0350*/  LDS R22, [R5+0x280] ;  /* 0x0002800005167984 */ /* 0x000fe80000000800 */
[----:B------:R-:W-:Y:S01]  /*0360*/  LDS R26, [R5+0xb80] ;  /* 0x000b8000051a7984 */ /* 0x000fe20000000800 */
[----:B0-----:R-:W-:-:S03]  /*0370*/  FFMA R12, R12, R10, R11 ;  /* 0x0000000a0c0c7223 */ /* 0x001fc6000000000b */
[----:B------:R-:W0:Y:S01]  /*0380*/  LDS.128 R8, [R6+UR7+0x10] ;  /* 0x0000100706087984 */ /* 0x000e220008000c00 */
[----:B-1----:R-:W-:-:S04]  /*0390*/  FFMA R12, R29, R13, R12 ;  /* 0x0000000d1d0c7223 */ /* 0x002fc8000000000c */
[----:B--2---:R-:W-:Y:S02]  /*03a0*/  FFMA R13, R23, R14, R12 ;  /* 0x0000000e170d7223 */ /* 0x004fe4000000000c */
[----:B------:R-:W1:Y:S02]  /*03b0*/  LDS R23, [R5+0x300] ;  /* 0x0003000005177984 */ /* 0x000e640000000800 */
[----:B---3--:R-:W-:Y:S02]  /*03c0*/  FFMA R13, R24, R15, R13 ;  /* 0x0000000f180d7223 */ /* 0x008fe4000000000d */
[----:B------:R-:W2:Y:S02]  /*03d0*/  LDS R24, [R5+0x380] ;  /* 0x0003800005187984 */ /* 0x000ea40000000800 */
[----:B0-----:R-:W-:Y:S02]  /*03e0*/  FFMA R27, R8, R25, R13 ;  /* 0x00000019081b7223 */ /* 0x001fe4000000000d */
[----:B------:R-:W-:Y:S04]  /*03f0*/  LDS R25, [R5+0x400] ;  /* 0x0004000005197984 */ /* 0x000fe80000000800 */
[----:B------:R-:W0:Y:S01]  /*0400*/  LDS.128 R12, [R6+UR7+0x20] ;  /* 0x00002007060c7984 */ /* 0x000e220008000c00 */
[----:B------:R-:W-:-:S03]  /*0410*/  FFMA R8, R22, R9, R27 ;  /* 0x0000000916087223 */ /* 0x000fc6000000001b */
[----:B------:R-:W3:Y:S01]  /*0420*/  LDS R22, [R5+0x480] ;  /* 0x0004800005167984 */ /* 0x000ee20000000800 */
[----:B-1----:R-:W-:-:S03]  /*0430*/  FFMA R9, R23, R10, R8 ;  /* 0x0000000a17097223 */ /* 0x002fc60000000008 */
[----:B------:R-:W1:Y:S01]  /*0440*/  LDS R23, [R5+0x500] ;  /* 0x0005000005177984 */ /* 0x000e620000000800 */
[----:B--2---:R-:W-:-:S03]  /*0450*/  FFMA R9, R24, R11, R9 ;  /* 0x0000000b18097223 */ /* 0x004fc60000000009 */
[----:B------:R-:W2:Y:S01]  /*0460*/  LDS R24, [R5+0x580] ;  /* 0x0005800005187984 */ /* 0x000ea20000000800 */
[----:B0-----:R-:W-:-:S03]  /*0470*/  FFMA R27, R12, R25, R9 ;  /* 0x000000190c1b7223 */ /* 0x001fc60000000009 */
[----:B------:R-:W-:Y:S04]  /*0480*/  LDS R25, [R5+0x600] ;  /* 0x0006000005197984 */ /* 0x000fe80000000800 */
[----:B------:R-:W0:Y:S01]  /*0490*/  LDS.128 R8, [R6+UR7+0x30] ;  /* 0x0000300706087984 */ /* 0x000e220008000c00 */
[----:B---3--:R-:W-:-:S03]  /*04a0*/  FFMA R12, R22, R13, R27 ;  /* 0x0000000d160c7223 */ /* 0x008fc6000000001b */
        /* <DEDUP_REMOVED lines=22> */
[----:B------:R-:W-:Y:S01]  /*0610*/  LDS R24, [R5+0xc80] ;  /* 0x000c800005187984 */ /* 0x000fe20000000800 */
[----:B0-----:R-:W-:-:S03]  /*0620*/  FFMA R27, R8, R25, R13 ;  /* 0x00000019081b7223 */ /* 0x001fc6000000000d */
[----:B------:R-:W-:Y:S04]  /*0630*/  LDS R25, [R5+0xc00] ;  /* 0x000c000005197984 */ /* 0x000fe80000000800 */
[----:B------:R-:W0:Y:S01]  /*0640*/  LDS.128 R12, [R6+UR7+0x60] ;  /* 0x00006007060c7984 */ /* 0x000e220008000c00 */
[----:B---3--:R-:W-:-:S04]  /*0650*/  FFMA R22, R22, R9, R27 ;  /* 0x0000000916167223 */ /* 0x008fc8000000001b */
[----:B-1----:R-:W-:Y:S02]  /*0660*/  FFMA R9, R23, R10, R22 ;  /* 0x0000000a17097223 */ /* 0x002fe40000000016 */
[----:B------:R-:W1:Y:S02]  /*0670*/  LDS R23, [R5+0xd00] ;  /* 0x000d000005177984 */ /* 0x000e640000000800 */
[----:B------:R-:W-:Y:S02]  /*0680*/  FFMA R9, R26, R11, R9 ;  /* 0x0000000b1a097223 */ /* 0x000fe40000000009 */
[----:B------:R-:W2:Y:S02]  /*0690*/  LDS R22, [R5+0xd80] ;  /* 0x000d800005167984 */ /* 0x000ea40000000800 */
[----:B0-----:R-:W-:Y:S02]  /*06a0*/  FFMA R27, R12, R25, R9 ;  /* 0x000000190c1b7223 */ /* 0x001fe40000000009 */
[----:B------:R-:W-:Y:S04]  /*06b0*/  LDS R25, [R5+0xe00] ;  /* 0x000e000005197984 */ /* 0x000fe80000000800 */
[----:B------:R-:W0:Y:S01]  /*06c0*/  LDS.128 R8, [R6+UR7+0x70] ;  /* 0x0000700706087984 */ /* 0x000e220008000c00 */
[----:B------:R-:W-:-:S03]  /*06d0*/  FFMA R24, R24, R13, R27 ;  /* 0x0000000d18187223 */ /* 0x000fc6000000001b */
[----:B------:R-:W3:Y:S04]  /*06e0*/  LDS R27, [R5+0xe80] ;  /* 0x000e8000051b7984 */ /* 0x000ee80000000800 */
[----:B------:R-:W4:Y:S04]  /*06f0*/  LDS R13, [R5+0xf00] ;  /* 0x000f0000050d7984 */ /* 0x000f280000000800 */
[----:B------:R-:W5:Y:S01]  /*0700*/  LDS R12, [R5+0xf80] ;  /* 0x000f8000050c7984 */ /* 0x000f620000000800 */
[----:B------:R-:W-:Y:S01]  /*0710*/  UIADD3 UR4, UPT, UPT, UR4, 0x20, URZ ;  /* 0x0000002004047890 */ /* 0x000fe2000fffe0ff */
[----:B-1----:R-:W-:-:S04]  /*0720*/  FFMA R23, R23, R14, R24 ;  /* 0x0000000e17177223 */ /* 0x002fc80000000018 */
[----:B--2---:R-:W-:Y:S01]  /*0730*/  FFMA R15, R22, R15, R23 ;  /* 0x0000000f160f7223 */ /* 0x004fe20000000017 */
[----:B------:R-:W-:Y:S01]  /*0740*/  BAR.SYNC.DEFER_BLOCKING 0x0 ;  /* 0x0000000000007b1d */ /* 0x000fe20000010000 */
[----:B------:R-:W-:Y:S02]  /*0750*/  ISETP.LE.AND P0, PT, R0, UR4, PT ;  /* 0x0000000400007c0c */ /* 0x000fe4000bf03270 */
[----:B------:R-:W-:Y:S01]  /*0760*/  IADD3 R4, P1, PT, R4, 0x80, RZ ;  /* 0x0000008004047810 */ /* 0x000fe20007f3e0ff */
[----:B------:R-:W-:-:S03]  /*0770*/  IMAD.WIDE R20, R7, 0x4, R20 ;  /* 0x0000000407147825 */ /* 0x000fc600078e0214 */
[----:B------:R-:W-:Y:S01]  /*0780*/  IADD3.X R3, PT, PT, RZ, R3, RZ, P1, !PT ;  /* 0x00000003ff037210 */ /* 0x000fe20000ffe4ff */
[----:B0-----:R-:W-:-:S04]  /*0790*/  FFMA R8, R8, R25, R15 ;  /* 0x0000001908087223 */ /* 0x001fc8000000000f */
[----:B---3--:R-:W-:-:S04]  /*07a0*/  FFMA R8, R27, R9, R8 ;  /* 0x000000091b087223 */ /* 0x008fc80000000008 */
[----:B----4-:R-:W-:-:S04]  /*07b0*/  FFMA R13, R13, R10, R8 ;  /* 0x0000000a0d0d7223 */ /* 0x010fc80000000008 */
[----:B-----5:R-:W-:Y:S01]  /*07c0*/  FFMA R11, R12, R11, R13 ;  /* 0x0000000b0c0b7223 */ /* 0x020fe2000000000d */
[----:B------:R-:W-:Y:S06]  /*07d0*/  @!P0 BRA `(.L_x_1) ;  /* 0xfffffff800a88947 */ /* 0x000fec000383ffff */
.L_x_0:
[----:B------:R-:W0:Y:S01]  /*07e0*/  LDC R3, c[0x0][0x384] ;  /* 0x0000e100ff037b82 */ /* 0x000e220000000800 */
[----:B------:R-:W1:Y:S01]  /*07f0*/  LDCU.64 UR6, c[0x0][0x3a8] ;  /* 0x00007500ff0677ac */ /* 0x000e620008000a00 */
[----:B------:R-:W-:Y:S01]  /*0800*/  SHF.L.U32 R2, R2, 0x5, RZ ;  /* 0x0000000502027819 */ /* 0x000fe200000006ff */
[----:B------:R-:W2:Y:S01]  /*0810*/  LDCU UR4, c[0x0][0x3a0] ;  /* 0x00007400ff0477ac */ /* 0x000ea20008000800 */
[----:B0-----:R-:W-:-:S03]  /*0820*/  IMAD R19, R19, R3, R18 ;  /* 0x0000000313137224 */ /* 0x001fc600078e0212 */
[----:B------:R-:W-:Y:S01]  /*0830*/  IMAD R2, R3, UR5, R2 ;  /* 0x0000000503027c24 */ /* 0x000fe2000f8e0202 */
[----:B------:R-:W0:Y:S04]  /*0840*/  LDCU UR5, c[0x0][0x38c] ;  /* 0x00007180ff0577ac */ /* 0x000e280008000800 */
[----:B------:R-:W-:-:S04]  /*0850*/  IADD3 R0, P0, PT, R19, R2, RZ ;  /* 0x0000000213007210 */ /* 0x000fc80007f1e0ff */
[----:B------:R-:W-:Y:S02]  /*0860*/  IADD3.X R3, PT, PT, RZ, RZ, RZ, P0, !PT ;  /* 0x000000ffff037210 */ /* 0x000fe400007fe4ff */
[----:B-1----:R-:W-:-:S04]  /*0870*/  LEA R2, P0, R0, UR6, 0x2 ;  /* 0x0000000600027c11 */ /* 0x002fc8000f8010ff */
[----:B------:R-:W-:-:S05]  /*0880*/  LEA.HI.X R3, R0, UR7, R3, 0x2, P0 ;  /* 0x0000000700037c11 */ /* 0x000fca00080f1403 */
[----:B------:R-:W2:Y:S02]  /*0890*/  LDG.E R0, desc[UR8][R2.64] ;  /* 0x0000000802007981 */ /* 0x000ea4000c1e1900 */
[----:B--2---:R-:W-:-:S04]  /*08a0*/  FMUL R0, R0, UR4 ;  /* 0x0000000400007c20 */ /* 0x004fc80008400000 */
[----:B0-----:R-:W-:-:S05]  /*08b0*/  FFMA R11, R11, UR5, R0 ;  /* 0x000000050b0b7c23 */ /* 0x001fca0008000000 */
[----:B------:R-:W-:Y:S01]  /*08c0*/  STG.E desc[UR8][R2.64], R11 ;  /* 0x0000000b02007986 */ /* 0x000fe2000c101908 */
[----:B------:R-:W-:Y:S05]  /*08d0*/  EXIT ;  /* 0x000000000000794d */ /* 0x000fea0003800000 */
.L_x_2:
[----:B------:R-:W-:-:S00]  /*08e0*/  BRA `(.L_x_2) ;  /* 0xfffffffc00fc7947 */ /* 0x000fc0000383ffff */
[----:B------:R-:W-:-:S00]  /*08f0*/  NOP ;  /* 0x0000000000007918 */ /* 0x000fc00000000000 */
        /* <DEDUP_REMOVED lines=8> */
.L_x_3:


//--------------------- .nv.shared._Z22sgemm_shared_mem_blockILi32EEviiifPKfS1_fPf --------------------------
	.section	.nv.shared._Z22sgemm_shared_mem_blockILi32EEviiifPKfS1_fPf,"aw",@nobits
	.sectionflags	@""
	.align	4
.nv.shared._Z22sgemm_shared_mem_blockILi32EEviiifPKfS1_fPf:
	.zero		9216


//--------------------- .nv.shared.reserved.0     --------------------------
	.section	.nv.shared.reserved.0,"aw",@nobits
	.weak		__nv_reservedSMEM_offset_0_alias
	.size		__nv_reservedSMEM_offset_0_alias, 0, 64
	.other		__nv_reservedSMEM_offset_0_alias,@"STO_CUDA_RESERVED_SHARED STV_DEFAULT"
__nv_reservedSMEM_offset_0_alias:
	.zero		0
	.zero		64


//--------------------- .nv.constant0._Z22sgemm_shared_mem_blockILi32EEviiifPKfS1_fPf --------------------------
	.section	.nv.constant0._Z22sgemm_shared_mem_blockILi32EEviiifPKfS1_fPf,"a",@progbits
	.sectionflags	@""
	.align	4
.nv.constant0._Z22sgemm_shared_mem_blockILi32EEviiifPKfS1_fPf:
	.zero		944


//--------------------- SYMBOLS --------------------------

	.type		.nv.reservedSmem.offset0,@object
	.size		.nv.reservedSmem.offset0,0x4
	.type		.nv.reservedSmem.cap,@object
	.size		.nv.reservedSmem.cap,0x4
